//
// Generated by NVIDIA NVVM Compiler
//
// Compiler Build ID: CL-36424714
// Cuda compilation tools, release 13.0, V13.0.88
// Based on NVVM 20.0.0
//

.version 9.0
.target sm_100
.address_size 64

	// .globl	_Z28coarsedTiledMatrixMultKernelPfS_S_i
// _ZZ28coarsedTiledMatrixMultKernelPfS_S_iE3M_s has been demoted
// _ZZ28coarsedTiledMatrixMultKernelPfS_S_iE3N_s has been demoted

.visible .entry _Z28coarsedTiledMatrixMultKernelPfS_S_i(
	.param .u64 .ptr .align 1 _Z28coarsedTiledMatrixMultKernelPfS_S_i_param_0,
	.param .u64 .ptr .align 1 _Z28coarsedTiledMatrixMultKernelPfS_S_i_param_1,
	.param .u64 .ptr .align 1 _Z28coarsedTiledMatrixMultKernelPfS_S_i_param_2,
	.param .u32 _Z28coarsedTiledMatrixMultKernelPfS_S_i_param_3
)
{
	.reg .pred 	%p<3>;
	.reg .b32 	%r<40>;
	.reg .b32 	%f<408>;
	.reg .b64 	%rd<16>;
	// demoted variable
	.shared .align 4 .b8 _ZZ28coarsedTiledMatrixMultKernelPfS_S_iE3M_s[4096];
	// demoted variable
	.shared .align 4 .b8 _ZZ28coarsedTiledMatrixMultKernelPfS_S_iE3N_s[4096];
	ld.param.u32 	%r16, [_Z28coarsedTiledMatrixMultKernelPfS_S_i_param_3];
	mov.u32 	%r17, %ctaid.x;
	mov.u32 	%r18, %ctaid.y;
	mov.u32 	%r1, %tid.x;
	mov.u32 	%r2, %tid.y;
	shl.b32 	%r19, %r18, 5;
	add.s32 	%r3, %r19, %r2;
	shl.b32 	%r4, %r17, 7;
	setp.lt.s32 	%p1, %r16, 32;
	mov.f32 	%f404, 0f00000000;
	mov.f32 	%f405, %f404;
	mov.f32 	%f406, %f404;
	mov.f32 	%f407, %f404;
	@%p1 bra 	$L__BB0_3;
	shl.b32 	%r20, %r2, 7;
	mov.u32 	%r21, _ZZ28coarsedTiledMatrixMultKernelPfS_S_iE3M_s;
	add.s32 	%r5, %r21, %r20;
	mov.u32 	%r22, _ZZ28coarsedTiledMatrixMultKernelPfS_S_iE3N_s;
	add.s32 	%r23, %r22, %r20;
	shl.b32 	%r24, %r1, 2;
	add.s32 	%r6, %r23, %r24;
	shr.s32 	%r25, %r16, 31;
	shr.u32 	%r26, %r25, 27;
	add.s32 	%r27, %r16, %r26;
	shr.s32 	%r28, %r27, 5;
	neg.s32 	%r39, %r28;
	mad.lo.s32 	%r38, %r16, %r3, %r1;
	mad.lo.s32 	%r29, %r2, %r16, %r1;
	add.s32 	%r37, %r29, %r4;
	mov.f32 	%f404, 0f00000000;
$L__BB0_2:
	ld.param.u64 	%rd14, [_Z28coarsedTiledMatrixMultKernelPfS_S_i_param_1];
	ld.param.u64 	%rd13, [_Z28coarsedTiledMatrixMultKernelPfS_S_i_param_0];
	mul.wide.s32 	%rd4, %r38, 4;
	cvta.to.global.u64 	%rd5, %rd13;
	add.s64 	%rd6, %rd5, %rd4;
	mul.wide.s32 	%rd7, %r37, 4;
	cvta.to.global.u64 	%rd8, %rd14;
	add.s64 	%rd9, %rd8, %rd7;
	ld.global.f32 	%f15, [%rd6];
	add.s32 	%r31, %r5, %r24;
	st.shared.f32 	[%r31], %f15;
	ld.global.f32 	%f16, [%rd9];
	st.shared.f32 	[%r6], %f16;
	bar.sync 	0;
	ld.shared.f32 	%f17, [%r5];
	add.s32 	%r33, %r22, %r24;
	ld.shared.f32 	%f18, [%r33];
	fma.rn.f32 	%f19, %f17, %f18, %f407;
	ld.shared.f32 	%f20, [%r5+4];
	ld.shared.f32 	%f21, [%r33+128];
	fma.rn.f32 	%f22, %f20, %f21, %f19;
	ld.shared.f32 	%f23, [%r5+8];
	ld.shared.f32 	%f24, [%r33+256];
	fma.rn.f32 	%f25, %f23, %f24, %f22;
	ld.shared.f32 	%f26, [%r5+12];
	ld.shared.f32 	%f27, [%r33+384];
	fma.rn.f32 	%f28, %f26, %f27, %f25;
	ld.shared.f32 	%f29, [%r5+16];
	ld.shared.f32 	%f30, [%r33+512];
	fma.rn.f32 	%f31, %f29, %f30, %f28;
	ld.shared.f32 	%f32, [%r5+20];
	ld.shared.f32 	%f33, [%r33+640];
	fma.rn.f32 	%f34, %f32, %f33, %f31;
	ld.shared.f32 	%f35, [%r5+24];
	ld.shared.f32 	%f36, [%r33+768];
	fma.rn.f32 	%f37, %f35, %f36, %f34;
	ld.shared.f32 	%f38, [%r5+28];
	ld.shared.f32 	%f39, [%r33+896];
	fma.rn.f32 	%f40, %f38, %f39, %f37;
	ld.shared.f32 	%f41, [%r5+32];
	ld.shared.f32 	%f42, [%r33+1024];
	fma.rn.f32 	%f43, %f41, %f42, %f40;
	ld.shared.f32 	%f44, [%r5+36];
	ld.shared.f32 	%f45, [%r33+1152];
	fma.rn.f32 	%f46, %f44, %f45, %f43;
	ld.shared.f32 	%f47, [%r5+40];
	ld.shared.f32 	%f48, [%r33+1280];
	fma.rn.f32 	%f49, %f47, %f48, %f46;
	ld.shared.f32 	%f50, [%r5+44];
	ld.shared.f32 	%f51, [%r33+1408];
	fma.rn.f32 	%f52, %f50, %f51, %f49;
	ld.shared.f32 	%f53, [%r5+48];
	ld.shared.f32 	%f54, [%r33+1536];
	fma.rn.f32 	%f55, %f53, %f54, %f52;
	ld.shared.f32 	%f56, [%r5+52];
	ld.shared.f32 	%f57, [%r33+1664];
	fma.rn.f32 	%f58, %f56, %f57, %f55;
	ld.shared.f32 	%f59, [%r5+56];
	ld.shared.f32 	%f60, [%r33+1792];
	fma.rn.f32 	%f61, %f59, %f60, %f58;
	ld.shared.f32 	%f62, [%r5+60];
	ld.shared.f32 	%f63, [%r33+1920];
	fma.rn.f32 	%f64, %f62, %f63, %f61;
	ld.shared.f32 	%f65, [%r5+64];
	ld.shared.f32 	%f66, [%r33+2048];
	fma.rn.f32 	%f67, %f65, %f66, %f64;
	ld.shared.f32 	%f68, [%r5+68];
	ld.shared.f32 	%f69, [%r33+2176];
	fma.rn.f32 	%f70, %f68, %f69, %f67;
	ld.shared.f32 	%f71, [%r5+72];
	ld.shared.f32 	%f72, [%r33+2304];
	fma.rn.f32 	%f73, %f71, %f72, %f70;
	ld.shared.f32 	%f74, [%r5+76];
	ld.shared.f32 	%f75, [%r33+2432];
	fma.rn.f32 	%f76, %f74, %f75, %f73;
	ld.shared.f32 	%f77, [%r5+80];
	ld.shared.f32 	%f78, [%r33+2560];
	fma.rn.f32 	%f79, %f77, %f78, %f76;
	ld.shared.f32 	%f80, [%r5+84];
	ld.shared.f32 	%f81, [%r33+2688];
	fma.rn.f32 	%f82, %f80, %f81, %f79;
	ld.shared.f32 	%f83, [%r5+88];
	ld.shared.f32 	%f84, [%r33+2816];
	fma.rn.f32 	%f85, %f83, %f84, %f82;
	ld.shared.f32 	%f86, [%r5+92];
	ld.shared.f32 	%f87, [%r33+2944];
	fma.rn.f32 	%f88, %f86, %f87, %f85;
	ld.shared.f32 	%f89, [%r5+96];
	ld.shared.f32 	%f90, [%r33+3072];
	fma.rn.f32 	%f91, %f89, %f90, %f88;
	ld.shared.f32 	%f92, [%r5+100];
	ld.shared.f32 	%f93, [%r33+3200];
	fma.rn.f32 	%f94, %f92, %f93, %f91;
	ld.shared.f32 	%f95, [%r5+104];
	ld.shared.f32 	%f96, [%r33+3328];
	fma.rn.f32 	%f97, %f95, %f96, %f94;
	ld.shared.f32 	%f98, [%r5+108];
	ld.shared.f32 	%f99, [%r33+3456];
	fma.rn.f32 	%f100, %f98, %f99, %f97;
	ld.shared.f32 	%f101, [%r5+112];
	ld.shared.f32 	%f102, [%r33+3584];
	fma.rn.f32 	%f103, %f101, %f102, %f100;
	ld.shared.f32 	%f104, [%r5+116];
	ld.shared.f32 	%f105, [%r33+3712];
	fma.rn.f32 	%f106, %f104, %f105, %f103;
	ld.shared.f32 	%f107, [%r5+120];
	ld.shared.f32 	%f108, [%r33+3840];
	fma.rn.f32 	%f109, %f107, %f108, %f106;
	ld.shared.f32 	%f110, [%r5+124];
	ld.shared.f32 	%f111, [%r33+3968];
	fma.rn.f32 	%f407, %f110, %f111, %f109;
	bar.sync 	0;
	ld.global.f32 	%f112, [%rd9+128];
	st.shared.f32 	[%r6], %f112;
	bar.sync 	0;
	ld.shared.f32 	%f113, [%r5];
	ld.shared.f32 	%f114, [%r33];
	fma.rn.f32 	%f115, %f113, %f114, %f406;
	ld.shared.f32 	%f116, [%r5+4];
	ld.shared.f32 	%f117, [%r33+128];
	fma.rn.f32 	%f118, %f116, %f117, %f115;
	ld.shared.f32 	%f119, [%r5+8];
	ld.shared.f32 	%f120, [%r33+256];
	fma.rn.f32 	%f121, %f119, %f120, %f118;
	ld.shared.f32 	%f122, [%r5+12];
	ld.shared.f32 	%f123, [%r33+384];
	fma.rn.f32 	%f124, %f122, %f123, %f121;
	ld.shared.f32 	%f125, [%r5+16];
	ld.shared.f32 	%f126, [%r33+512];
	fma.rn.f32 	%f127, %f125, %f126, %f124;
	ld.shared.f32 	%f128, [%r5+20];
	ld.shared.f32 	%f129, [%r33+640];
	fma.rn.f32 	%f130, %f128, %f129, %f127;
	ld.shared.f32 	%f131, [%r5+24];
	ld.shared.f32 	%f132, [%r33+768];
	fma.rn.f32 	%f133, %f131, %f132, %f130;
	ld.shared.f32 	%f134, [%r5+28];
	ld.shared.f32 	%f135, [%r33+896];
	fma.rn.f32 	%f136, %f134, %f135, %f133;
	ld.shared.f32 	%f137, [%r5+32];
	ld.shared.f32 	%f138, [%r33+1024];
	fma.rn.f32 	%f139, %f137, %f138, %f136;
	ld.shared.f32 	%f140, [%r5+36];
	ld.shared.f32 	%f141, [%r33+1152];
	fma.rn.f32 	%f142, %f140, %f141, %f139;
	ld.shared.f32 	%f143, [%r5+40];
	ld.shared.f32 	%f144, [%r33+1280];
	fma.rn.f32 	%f145, %f143, %f144, %f142;
	ld.shared.f32 	%f146, [%r5+44];
	ld.shared.f32 	%f147, [%r33+1408];
	fma.rn.f32 	%f148, %f146, %f147, %f145;
	ld.shared.f32 	%f149, [%r5+48];
	ld.shared.f32 	%f150, [%r33+1536];
	fma.rn.f32 	%f151, %f149, %f150, %f148;
	ld.shared.f32 	%f152, [%r5+52];
	ld.shared.f32 	%f153, [%r33+1664];
	fma.rn.f32 	%f154, %f152, %f153, %f151;
	ld.shared.f32 	%f155, [%r5+56];
	ld.shared.f32 	%f156, [%r33+1792];
	fma.rn.f32 	%f157, %f155, %f156, %f154;
	ld.shared.f32 	%f158, [%r5+60];
	ld.shared.f32 	%f159, [%r33+1920];
	fma.rn.f32 	%f160, %f158, %f159, %f157;
	ld.shared.f32 	%f161, [%r5+64];
	ld.shared.f32 	%f162, [%r33+2048];
	fma.rn.f32 	%f163, %f161, %f162, %f160;
	ld.shared.f32 	%f164, [%r5+68];
	ld.shared.f32 	%f165, [%r33+2176];
	fma.rn.f32 	%f166, %f164, %f165, %f163;
	ld.shared.f32 	%f167, [%r5+72];
	ld.shared.f32 	%f168, [%r33+2304];
	fma.rn.f32 	%f169, %f167, %f168, %f166;
	ld.shared.f32 	%f170, [%r5+76];
	ld.shared.f32 	%f171, [%r33+2432];
	fma.rn.f32 	%f172, %f170, %f171, %f169;
	ld.shared.f32 	%f173, [%r5+80];
	ld.shared.f32 	%f174, [%r33+2560];
	fma.rn.f32 	%f175, %f173, %f174, %f172;
	ld.shared.f32 	%f176, [%r5+84];
	ld.shared.f32 	%f177, [%r33+2688];
	fma.rn.f32 	%f178, %f176, %f177, %f175;
	ld.shared.f32 	%f179, [%r5+88];
	ld.shared.f32 	%f180, [%r33+2816];
	fma.rn.f32 	%f181, %f179, %f180, %f178;
	ld.shared.f32 	%f182, [%r5+92];
	ld.shared.f32 	%f183, [%r33+2944];
	fma.rn.f32 	%f184, %f182, %f183, %f181;
	ld.shared.f32 	%f185, [%r5+96];
	ld.shared.f32 	%f186, [%r33+3072];
	fma.rn.f32 	%f187, %f185, %f186, %f184;
	ld.shared.f32 	%f188, [%r5+100];
	ld.shared.f32 	%f189, [%r33+3200];
	fma.rn.f32 	%f190, %f188, %f189, %f187;
	ld.shared.f32 	%f191, [%r5+104];
	ld.shared.f32 	%f192, [%r33+3328];
	fma.rn.f32 	%f193, %f191, %f192, %f190;
	ld.shared.f32 	%f194, [%r5+108];
	ld.shared.f32 	%f195, [%r33+3456];
	fma.rn.f32 	%f196, %f194, %f195, %f193;
	ld.shared.f32 	%f197, [%r5+112];
	ld.shared.f32 	%f198, [%r33+3584];
	fma.rn.f32 	%f199, %f197, %f198, %f196;
	ld.shared.f32 	%f200, [%r5+116];
	ld.shared.f32 	%f201, [%r33+3712];
	fma.rn.f32 	%f202, %f200, %f201, %f199;
	ld.shared.f32 	%f203, [%r5+120];
	ld.shared.f32 	%f204, [%r33+3840];
	fma.rn.f32 	%f205, %f203, %f204, %f202;
	ld.shared.f32 	%f206, [%r5+124];
	ld.shared.f32 	%f207, [%r33+3968];
	fma.rn.f32 	%f406, %f206, %f207, %f205;
	bar.sync 	0;
	ld.global.f32 	%f208, [%rd9+256];
	st.shared.f32 	[%r6], %f208;
	bar.sync 	0;
	ld.shared.f32 	%f209, [%r5];
	ld.shared.f32 	%f210, [%r33];
	fma.rn.f32 	%f211, %f209, %f210, %f405;
	ld.shared.f32 	%f212, [%r5+4];
	ld.shared.f32 	%f213, [%r33+128];
	fma.rn.f32 	%f214, %f212, %f213, %f211;
	ld.shared.f32 	%f215, [%r5+8];
	ld.shared.f32 	%f216, [%r33+256];
	fma.rn.f32 	%f217, %f215, %f216, %f214;
	ld.shared.f32 	%f218, [%r5+12];
	ld.shared.f32 	%f219, [%r33+384];
	fma.rn.f32 	%f220, %f218, %f219, %f217;
	ld.shared.f32 	%f221, [%r5+16];
	ld.shared.f32 	%f222, [%r33+512];
	fma.rn.f32 	%f223, %f221, %f222, %f220;
	ld.shared.f32 	%f224, [%r5+20];
	ld.shared.f32 	%f225, [%r33+640];
	fma.rn.f32 	%f226, %f224, %f225, %f223;
	ld.shared.f32 	%f227, [%r5+24];
	ld.shared.f32 	%f228, [%r33+768];
	fma.rn.f32 	%f229, %f227, %f228, %f226;
	ld.shared.f32 	%f230, [%r5+28];
	ld.shared.f32 	%f231, [%r33+896];
	fma.rn.f32 	%f232, %f230, %f231, %f229;
	ld.shared.f32 	%f233, [%r5+32];
	ld.shared.f32 	%f234, [%r33+1024];
	fma.rn.f32 	%f235, %f233, %f234, %f232;
	ld.shared.f32 	%f236, [%r5+36];
	ld.shared.f32 	%f237, [%r33+1152];
	fma.rn.f32 	%f238, %f236, %f237, %f235;
	ld.shared.f32 	%f239, [%r5+40];
	ld.shared.f32 	%f240, [%r33+1280];
	fma.rn.f32 	%f241, %f239, %f240, %f238;
	ld.shared.f32 	%f242, [%r5+44];
	ld.shared.f32 	%f243, [%r33+1408];
	fma.rn.f32 	%f244, %f242, %f243, %f241;
	ld.shared.f32 	%f245, [%r5+48];
	ld.shared.f32 	%f246, [%r33+1536];
	fma.rn.f32 	%f247, %f245, %f246, %f244;
	ld.shared.f32 	%f248, [%r5+52];
	ld.shared.f32 	%f249, [%r33+1664];
	fma.rn.f32 	%f250, %f248, %f249, %f247;
	ld.shared.f32 	%f251, [%r5+56];
	ld.shared.f32 	%f252, [%r33+1792];
	fma.rn.f32 	%f253, %f251, %f252, %f250;
	ld.shared.f32 	%f254, [%r5+60];
	ld.shared.f32 	%f255, [%r33+1920];
	fma.rn.f32 	%f256, %f254, %f255, %f253;
	ld.shared.f32 	%f257, [%r5+64];
	ld.shared.f32 	%f258, [%r33+2048];
	fma.rn.f32 	%f259, %f257, %f258, %f256;
	ld.shared.f32 	%f260, [%r5+68];
	ld.shared.f32 	%f261, [%r33+2176];
	fma.rn.f32 	%f262, %f260, %f261, %f259;
	ld.shared.f32 	%f263, [%r5+72];
	ld.shared.f32 	%f264, [%r33+2304];
	fma.rn.f32 	%f265, %f263, %f264, %f262;
	ld.shared.f32 	%f266, [%r5+76];
	ld.shared.f32 	%f267, [%r33+2432];
	fma.rn.f32 	%f268, %f266, %f267, %f265;
	ld.shared.f32 	%f269, [%r5+80];
	ld.shared.f32 	%f270, [%r33+2560];
	fma.rn.f32 	%f271, %f269, %f270, %f268;
	ld.shared.f32 	%f272, [%r5+84];
	ld.shared.f32 	%f273, [%r33+2688];
	fma.rn.f32 	%f274, %f272, %f273, %f271;
	ld.shared.f32 	%f275, [%r5+88];
	ld.shared.f32 	%f276, [%r33+2816];
	fma.rn.f32 	%f277, %f275, %f276, %f274;
	ld.shared.f32 	%f278, [%r5+92];
	ld.shared.f32 	%f279, [%r33+2944];
	fma.rn.f32 	%f280, %f278, %f279, %f277;
	ld.shared.f32 	%f281, [%r5+96];
	ld.shared.f32 	%f282, [%r33+3072];
	fma.rn.f32 	%f283, %f281, %f282, %f280;
	ld.shared.f32 	%f284, [%r5+100];
	ld.shared.f32 	%f285, [%r33+3200];
	fma.rn.f32 	%f286, %f284, %f285, %f283;
	ld.shared.f32 	%f287, [%r5+104];
	ld.shared.f32 	%f288, [%r33+3328];
	fma.rn.f32 	%f289, %f287, %f288, %f286;
	ld.shared.f32 	%f290, [%r5+108];
	ld.shared.f32 	%f291, [%r33+3456];
	fma.rn.f32 	%f292, %f290, %f291, %f289;
	ld.shared.f32 	%f293, [%r5+112];
	ld.shared.f32 	%f294, [%r33+3584];
	fma.rn.f32 	%f295, %f293, %f294, %f292;
	ld.shared.f32 	%f296, [%r5+116];
	ld.shared.f32 	%f297, [%r33+3712];
	fma.rn.f32 	%f298, %f296, %f297, %f295;
	ld.shared.f32 	%f299, [%r5+120];
	ld.shared.f32 	%f300, [%r33+3840];
	fma.rn.f32 	%f301, %f299, %f300, %f298;
	ld.shared.f32 	%f302, [%r5+124];
	ld.shared.f32 	%f303, [%r33+3968];
	fma.rn.f32 	%f405, %f302, %f303, %f301;
	bar.sync 	0;
	ld.global.f32 	%f304, [%rd9+384];
	st.shared.f32 	[%r6], %f304;
	bar.sync 	0;
	ld.shared.f32 	%f305, [%r5];
	ld.shared.f32 	%f306, [%r33];
	fma.rn.f32 	%f307, %f305, %f306, %f404;
	ld.shared.f32 	%f308, [%r5+4];
	ld.shared.f32 	%f309, [%r33+128];
	fma.rn.f32 	%f310, %f308, %f309, %f307;
	ld.shared.f32 	%f311, [%r5+8];
	ld.shared.f32 	%f312, [%r33+256];
	fma.rn.f32 	%f313, %f311, %f312, %f310;
	ld.shared.f32 	%f314, [%r5+12];
	ld.shared.f32 	%f315, [%r33+384];
	fma.rn.f32 	%f316, %f314, %f315, %f313;
	ld.shared.f32 	%f317, [%r5+16];
	ld.shared.f32 	%f318, [%r33+512];
	fma.rn.f32 	%f319, %f317, %f318, %f316;
	ld.shared.f32 	%f320, [%r5+20];
	ld.shared.f32 	%f321, [%r33+640];
	fma.rn.f32 	%f322, %f320, %f321, %f319;
	ld.shared.f32 	%f323, [%r5+24];
	ld.shared.f32 	%f324, [%r33+768];
	fma.rn.f32 	%f325, %f323, %f324, %f322;
	ld.shared.f32 	%f326, [%r5+28];
	ld.shared.f32 	%f327, [%r33+896];
	fma.rn.f32 	%f328, %f326, %f327, %f325;
	ld.shared.f32 	%f329, [%r5+32];
	ld.shared.f32 	%f330, [%r33+1024];
	fma.rn.f32 	%f331, %f329, %f330, %f328;
	ld.shared.f32 	%f332, [%r5+36];
	ld.shared.f32 	%f333, [%r33+1152];
	fma.rn.f32 	%f334, %f332, %f333, %f331;
	ld.shared.f32 	%f335, [%r5+40];
	ld.shared.f32 	%f336, [%r33+1280];
	fma.rn.f32 	%f337, %f335, %f336, %f334;
	ld.shared.f32 	%f338, [%r5+44];
	ld.shared.f32 	%f339, [%r33+1408];
	fma.rn.f32 	%f340, %f338, %f339, %f337;
	ld.shared.f32 	%f341, [%r5+48];
	ld.shared.f32 	%f342, [%r33+1536];
	fma.rn.f32 	%f343, %f341, %f342, %f340;
	ld.shared.f32 	%f344, [%r5+52];
	ld.shared.f32 	%f345, [%r33+1664];
	fma.rn.f32 	%f346, %f344, %f345, %f343;
	ld.shared.f32 	%f347, [%r5+56];
	ld.shared.f32 	%f348, [%r33+1792];
	fma.rn.f32 	%f349, %f347, %f348, %f346;
	ld.shared.f32 	%f350, [%r5+60];
	ld.shared.f32 	%f351, [%r33+1920];
	fma.rn.f32 	%f352, %f350, %f351, %f349;
	ld.shared.f32 	%f353, [%r5+64];
	ld.shared.f32 	%f354, [%r33+2048];
	fma.rn.f32 	%f355, %f353, %f354, %f352;
	ld.shared.f32 	%f356, [%r5+68];
	ld.shared.f32 	%f357, [%r33+2176];
	fma.rn.f32 	%f358, %f356, %f357, %f355;
	ld.shared.f32 	%f359, [%r5+72];
	ld.shared.f32 	%f360, [%r33+2304];
	fma.rn.f32 	%f361, %f359, %f360, %f358;
	ld.shared.f32 	%f362, [%r5+76];
	ld.shared.f32 	%f363, [%r33+2432];
	fma.rn.f32 	%f364, %f362, %f363, %f361;
	ld.shared.f32 	%f365, [%r5+80];
	ld.shared.f32 	%f366, [%r33+2560];
	fma.rn.f32 	%f367, %f365, %f366, %f364;
	ld.shared.f32 	%f368, [%r5+84];
	ld.shared.f32 	%f369, [%r33+2688];
	fma.rn.f32 	%f370, %f368, %f369, %f367;
	ld.shared.f32 	%f371, [%r5+88];
	ld.shared.f32 	%f372, [%r33+2816];
	fma.rn.f32 	%f373, %f371, %f372, %f370;
	ld.shared.f32 	%f374, [%r5+92];
	ld.shared.f32 	%f375, [%r33+2944];
	fma.rn.f32 	%f376, %f374, %f375, %f373;
	ld.shared.f32 	%f377, [%r5+96];
	ld.shared.f32 	%f378, [%r33+3072];
	fma.rn.f32 	%f379, %f377, %f378, %f376;
	ld.shared.f32 	%f380, [%r5+100];
	ld.shared.f32 	%f381, [%r33+3200];
	fma.rn.f32 	%f382, %f380, %f381, %f379;
	ld.shared.f32 	%f383, [%r5+104];
	ld.shared.f32 	%f384, [%r33+3328];
	fma.rn.f32 	%f385, %f383, %f384, %f382;
	ld.shared.f32 	%f386, [%r5+108];
	ld.shared.f32 	%f387, [%r33+3456];
	fma.rn.f32 	%f388, %f386, %f387, %f385;
	ld.shared.f32 	%f389, [%r5+112];
	ld.shared.f32 	%f390, [%r33+3584];
	fma.rn.f32 	%f391, %f389, %f390, %f388;
	ld.shared.f32 	%f392, [%r5+116];
	ld.shared.f32 	%f393, [%r33+3712];
	fma.rn.f32 	%f394, %f392, %f393, %f391;
	ld.shared.f32 	%f395, [%r5+120];
	ld.shared.f32 	%f396, [%r33+3840];
	fma.rn.f32 	%f397, %f395, %f396, %f394;
	ld.shared.f32 	%f398, [%r5+124];
	ld.shared.f32 	%f399, [%r33+3968];
	fma.rn.f32 	%f404, %f398, %f399, %f397;
	bar.sync 	0;
	add.s32 	%r39, %r39, 1;
	setp.eq.s32 	%p2, %r39, 0;
	add.s32 	%r38, %r38, 32;
	shl.b32 	%r34, %r16, 5;
	add.s32 	%r37, %r37, %r34;
	@%p2 bra 	$L__BB0_3;
	bra.uni 	$L__BB0_2;
$L__BB0_3:
	ld.param.u64 	%rd15, [_Z28coarsedTiledMatrixMultKernelPfS_S_i_param_2];
	add.s32 	%r35, %r4, %r1;
	mad.lo.s32 	%r36, %r16, %r3, %r35;
	cvta.to.global.u64 	%rd10, %rd15;
	mul.wide.s32 	%rd11, %r36, 4;
	add.s64 	%rd12, %rd10, %rd11;
	st.global.f32 	[%rd12], %f407;
	st.global.f32 	[%rd12+128], %f406;
	st.global.f32 	[%rd12+256], %f405;
	st.global.f32 	[%rd12+384], %f404;
	ret;

}


// ===== COMPILED SASS (sm_100) =====

	.target	sm_100

	.elftype	@"ET_EXEC"


//--------------------- .note.nv.tkinfo           --------------------------
	.section	.note.nv.tkinfo,"",@"SHT_NOTE"
	.sectionflags	@"SHF_NOTE_NV_TKINFO"
	.tkinfo
        /*0018*/ 	.word	0x00000002
        /*0030*/ 	.string	""
        /*0030*/ 	.string	"ptxas"
        /*0030*/ 	.string	"Cuda compilation tools, release 13.0, V13.0.88"
        /*0030*/ 	.string	"Build cuda_13.0.r13.0/compiler.36424714_0"
        /*0030*/ 	.string	"-arch sm_100 -m 64 "



//--------------------- .note.nv.cuinfo           --------------------------
	.section	.note.nv.cuinfo,"",@"SHT_NOTE"
	.sectionflags	@"SHF_NOTE_NV_CUINFO"
        /*0018*/ 	.short	0x0002
        /*001a*/ 	.short	0x0064
        /*001c*/ 	.short	0x0082
	.zero		2


//--------------------- .nv.info                  --------------------------
	.section	.nv.info,"",@"SHT_CUDA_INFO"
	.align	4


	//----- nvinfo : EIATTR_REGCOUNT
	.align		4
        /*0000*/ 	.byte	0x04, 0x2f
        /*0002*/ 	.short	(.L_1 - .L_0)
	.align		4
.L_0:
        /*0004*/ 	.word	index@(_Z28coarsedTiledMatrixMultKernelPfS_S_i)
        /*0008*/ 	.word	0x00000020


	//----- nvinfo : EIATTR_FRAME_SIZE
	.align		4
.L_1:
        /*000c*/ 	.byte	0x04, 0x11
        /*000e*/ 	.short	(.L_3 - .L_2)
	.align		4
.L_2:
        /*0010*/ 	.word	index@(_Z28coarsedTiledMatrixMultKernelPfS_S_i)
        /*0014*/ 	.word	0x00000000


	//----- nvinfo : EIATTR_MIN_STACK_SIZE
	.align		4
.L_3:
        /*0018*/ 	.byte	0x04, 0x12
        /*001a*/ 	.short	(.L_5 - .L_4)
	.align		4
.L_4:
        /*001c*/ 	.word	index@(_Z28coarsedTiledMatrixMultKernelPfS_S_i)
        /*0020*/ 	.word	0x00000000
.L_5:


//--------------------- .nv.compat                --------------------------
	.section	.nv.compat,"",@"SHT_CUDA_COMPAT_INFO"
	.align	4
        /*0000*/ 	.byte	0x02, 0x09, 0x00, 0x00, 0x02, 0x02, 0x01, 0x00, 0x02, 0x05, 0x05, 0x00, 0x03, 0x07, 0x01, 0x01
        /*0010*/ 	.byte	0x02, 0x03, 0x00, 0x00, 0x02, 0x06, 0x01, 0x00, 0x04, 0x0b, 0x08, 0x00, 0x09, 0x00, 0x00, 0x00
        /*0020*/ 	.byte	0x00, 0x00, 0x00, 0x00


//--------------------- .nv.info._Z28coarsedTiledMatrixMultKernelPfS_S_i --------------------------
	.section	.nv.info._Z28coarsedTiledMatrixMultKernelPfS_S_i,"",@"SHT_CUDA_INFO"
	.sectionflags	@""
	.align	4


	//----- nvinfo : EIATTR_CUDA_API_VERSION
	.align		4
        /*0000*/ 	.byte	0x04, 0x37
        /*0002*/ 	.short	(.L_7 - .L_6)
.L_6:
        /*0004*/ 	.word	0x00000082


	//----- nvinfo : EIATTR_KPARAM_INFO
	.align		4
.L_7:
        /*0008*/ 	.byte	0x04, 0x17
        /*000a*/ 	.short	(.L_9 - .L_8)
.L_8:
        /*000c*/ 	.word	0x00000000
        /*0010*/ 	.short	0x0003
        /*0012*/ 	.short	0x0018
        /*0014*/ 	.byte	0x00, 0xf0, 0x11, 0x00


	//----- nvinfo : EIATTR_KPARAM_INFO
	.align		4
.L_9:
        /*0018*/ 	.byte	0x04, 0x17
        /*001a*/ 	.short	(.L_11 - .L_10)
.L_10:
        /*001c*/ 	.word	0x00000000
        /*0020*/ 	.short	0x0002
        /*0022*/ 	.short	0x0010
        /*0024*/ 	.byte	0x00, 0xf5, 0x21, 0x00


	//----- nvinfo : EIATTR_KPARAM_INFO
	.align		4
.L_11:
        /*0028*/ 	.byte	0x04, 0x17
        /*002a*/ 	.short	(.L_13 - .L_12)
.L_12:
        /*002c*/ 	.word	0x00000000
        /*0030*/ 	.short	0x0001
        /*0032*/ 	.short	0x0008
        /*0034*/ 	.byte	0x00, 0xf5, 0x21, 0x00


	//----- nvinfo : EIATTR_KPARAM_INFO
	.align		4
.L_13:
        /*0038*/ 	.byte	0x04, 0x17
        /*003a*/ 	.short	(.L_15 - .L_14)
.L_14:
        /*003c*/ 	.word	0x00000000
        /*0040*/ 	.short	0x0000
        /*0042*/ 	.short	0x0000
        /*0044*/ 	.byte	0x00, 0xf5, 0x21, 0x00


	//----- nvinfo : EIATTR_SPARSE_MMA_MASK
	.align		4
.L_15:
        /*0048*/ 	.byte	0x03, 0x50
        /*004a*/ 	.short	0x0000


	//----- nvinfo : EIATTR_MAXREG_COUNT
	.align		4
        /*004c*/ 	.byte	0x03, 0x1b
        /*004e*/ 	.short	0x00ff


	//----- nvinfo : EIATTR_NUM_BARRIERS
	.align		4
        /*0050*/ 	.byte	0x02, 0x4c
        /*0052*/ 	.byte	0x01
	.zero		1


	//----- nvinfo : EIATTR_MERCURY_ISA_VERSION
	.align		4
        /*0054*/ 	.byte	0x03, 0x5f
        /*0056*/ 	.short	0x0101


	//----- nvinfo : EIATTR_VRC_CTA_INIT_COUNT
	.align		4
        /*0058*/ 	.byte	0x02, 0x4a
	.zero		1
	.zero		1


	//----- nvinfo : EIATTR_EXIT_INSTR_OFFSETS
	.align		4
        /*005c*/ 	.byte	0x04, 0x1c
        /*005e*/ 	.short	(.L_17 - .L_16)


	//   ....[0]....
.L_16:
        /*0060*/ 	.word	0x00001660


	//----- nvinfo : EIATTR_CBANK_PARAM_SIZE
	.align		4
.L_17:
        /*0064*/ 	.byte	0x03, 0x19
        /*0066*/ 	.short	0x001c


	//----- nvinfo : EIATTR_PARAM_CBANK
	.align		4
        /*0068*/ 	.byte	0x04, 0x0a
        /*006a*/ 	.short	(.L_19 - .L_18)
	.align		4
.L_18:
        /*006c*/ 	.word	index@(.nv.constant0._Z28coarsedTiledMatrixMultKernelPfS_S_i)
        /*0070*/ 	.short	0x0380
        /*0072*/ 	.short	0x001c


	//----- nvinfo : EIATTR_SW_WAR
	.align		4
.L_19:
        /*0074*/ 	.byte	0x04, 0x36
        /*0076*/ 	.short	(.L_21 - .L_20)
.L_20:
        /*0078*/ 	.word	0x00000008
.L_21:


//--------------------- .nv.callgraph             --------------------------
	.section	.nv.callgraph,"",@"SHT_CUDA_CALLGRAPH"
	.align	4
	.sectionentsize	8
	.align		4
        /*0000*/ 	.word	0x00000000
	.align		4
        /*0004*/ 	.word	0xffffffff
	.align		4
        /*0008*/ 	.word	0x00000000
	.align		4
        /*000c*/ 	.word	0xfffffffe
	.align		4
        /*0010*/ 	.word	0x00000000
	.align		4
        /*0014*/ 	.word	0xfffffffd
	.align		4
        /*0018*/ 	.word	0x00000000
	.align		4
        /*001c*/ 	.word	0xfffffffc


//--------------------- .text._Z28coarsedTiledMatrixMultKernelPfS_S_i --------------------------
	.section	.text._Z28coarsedTiledMatrixMultKernelPfS_S_i,"ax",@progbits
	.align	128
        .global         _Z28coarsedTiledMatrixMultKernelPfS_S_i
        .type           _Z28coarsedTiledMatrixMultKernelPfS_S_i,@function
        .size           _Z28coarsedTiledMatrixMultKernelPfS_S_i,(.L_x_3 - _Z28coarsedTiledMatrixMultKernelPfS_S_i)
        .other          _Z28coarsedTiledMatrixMultKernelPfS_S_i,@"STO_CUDA_ENTRY STV_DEFAULT"
_Z28coarsedTiledMatrixMultKernelPfS_S_i:
.text._Z28coarsedTiledMatrixMultKernelPfS_S_i:
[----:B------:R-:W-:Y:S01]  /*0000*/  LDC R1, c[0x0][0x37c] ;  /* 0x0000df00ff017b82 */ /* 0x000fe20000000800 */
[----:B------:R-:W0:Y:S01]  /*0010*/  LDCU UR4, c[0x0][0x398] ;  /* 0x00007300ff0477ac */ /* 0x000e220008000800 */
[----:B------:R-:W1:Y:S01]  /*0020*/  S2R R24, SR_CTAID.Y ;  /* 0x0000000000187919 */ /* 0x000e620000002600 */
[----:B------:R-:W-:Y:S01]  /*0030*/  HFMA2 R21, -RZ, RZ, 0, 0 ;  /* 0x00000000ff157431 */ /* 0x000fe200000001ff */
[----:B------:R-:W-:Y:S01]  /*0040*/  MOV R13, RZ ;  /* 0x000000ff000d7202 */ /* 0x000fe20000000f00 */
[----:B------:R-:W2:Y:S01]  /*0050*/  LDCU.64 UR8, c[0x0][0x358] ;  /* 0x00006b00ff0877ac */ /* 0x000ea20008000a00 */
[----:B------:R-:W1:Y:S01]  /*0060*/  S2R R22, SR_TID.Y ;  /* 0x0000000000167919 */ /* 0x000e620000002200 */
[----:B------:R-:W-:Y:S01]  /*0070*/  HFMA2 R25, -RZ, RZ, 0, 0 ;  /* 0x00000000ff197431 */ /* 0x000fe200000001ff */
[----:B------:R-:W-:Y:S01]  /*0080*/  MOV R23, RZ ;  /* 0x000000ff00177202 */ /* 0x000fe20000000f00 */
[----:B------:R-:W3:Y:S01]  /*0090*/  S2R R0, SR_CTAID.X ;  /* 0x0000000000007919 */ /* 0x000ee20000002500 */
[----:B------:R-:W4:Y:S01]  /*00a0*/  S2R R3, SR_TID.X ;  /* 0x0000000000037919 */ /* 0x000f220000002100 */
[----:B0-----:R-:W-:-:S04]  /*00b0*/  MOV R6, UR4 ;  /* 0x0000000400067c02 */ /* 0x001fc80008000f00 */
[----:B------:R-:W-:Y:S02]  /*00c0*/  ISETP.GE.AND P0, PT, R6, 0x20, PT ;  /* 0x000000200600780c */ /* 0x000fe40003f06270 */
[----:B-1----:R-:W-:-:S11]  /*00d0*/  LEA R24, R24, R22, 0x5 ;  /* 0x0000001618187211 */ /* 0x002fd600078e28ff */
[----:B--2---:R-:W-:Y:S05]  /*00e0*/  @!P0 BRA `(.L_x_0) ;  /* 0x00000014003c8947 */ /* 0x004fea0003800000 */
[----:B------:R-:W0:Y:S01]  /*00f0*/  S2UR UR6, SR_CgaCtaId ;  /* 0x00000000000679c3 */ /* 0x000e220000008800 */
[----:B------:R-:W-:Y:S01]  /*0100*/  UMOV UR4, 0x400 ;  /* 0x0000040000047882 */ /* 0x000fe20000000000 */
[----:B------:R-:W-:Y:S01]  /*0110*/  SHF.R.S32.HI R4, RZ, 0x1f, R6 ;  /* 0x0000001fff047819 */ /* 0x000fe20000011406 */
[----:B------:R-:W-:Y:S01]  /*0120*/  UIADD3 UR5, UPT, UPT, UR4, 0x1000, URZ ;  /* 0x0000100004057890 */ /* 0x000fe2000fffe0ff */
[-CC-:B----4-:R-:W-:Y:S01]  /*0130*/  IMAD R17, R22, R6.reuse, R3.reuse ;  /* 0x0000000616117224 */ /* 0x190fe200078e0203 */
[----:B------:R-:W-:Y:S01]  /*0140*/  MOV R21, RZ ;  /* 0x000000ff00157202 */ /* 0x000fe20000000f00 */
[-C--:B------:R-:W-:Y:S01]  /*0150*/  IMAD R18, R24, R6.reuse, R3 ;  /* 0x0000000618127224 */ /* 0x080fe200078e0203 */
[----:B------:R-:W-:Y:S01]  /*0160*/  LEA.HI R4, R4, R6, RZ, 0x5 ;  /* 0x0000000604047211 */ /* 0x000fe200078f28ff */
[----:B------:R-:W1:Y:S01]  /*0170*/  LDC R2, c[0x0][0x398] ;  /* 0x0000e600ff027b82 */ /* 0x000e620000000800 */
[----:B---3--:R-:W-:Y:S02]  /*0180*/  LEA R17, R0, R17, 0x7 ;  /* 0x0000001100117211 */ /* 0x008fe400078e38ff */
[----:B------:R-:W-:-:S04]  /*0190*/  SHF.R.S32.HI R4, RZ, 0x5, R4 ;  /* 0x00000005ff047819 */ /* 0x000fc80000011404 */
[----:B------:R-:W-:Y:S01]  /*01a0*/  IADD3 R19, PT, PT, -R4, RZ, RZ ;  /* 0x000000ff04137210 */ /* 0x000fe20007ffe1ff */
[----:B0-----:R-:W-:Y:S02]  /*01b0*/  ULEA UR5, UR6, UR5, 0x18 ;  /* 0x0000000506057291 */ /* 0x001fe4000f8ec0ff */
[----:B------:R-:W-:-:S04]  /*01c0*/  ULEA UR4, UR6, UR4, 0x18 ;  /* 0x0000000406047291 */ /* 0x000fc8000f8ec0ff */
[C---:B------:R-:W-:Y:S02]  /*01d0*/  LEA R20, R22.reuse, UR5, 0x7 ;  /* 0x0000000516147c11 */ /* 0x040fe4000f8e38ff */
[----:B------:R-:W-:Y:S02]  /*01e0*/  LEA R22, R22, UR4, 0x7 ;  /* 0x0000000416167c11 */ /* 0x000fe4000f8e38ff */
[----:B------:R-:W-:-:S07]  /*01f0*/  LEA R20, R3, R20, 0x2 ;  /* 0x0000001403147211 */ /* 0x000fce00078e10ff */
.L_x_1:
[----:B------:R-:W0:Y:S08]  /*0200*/  LDC.64 R4, c[0x0][0x380] ;  /* 0x0000e000ff047b82 */ /* 0x000e300000000a00 */
[----:B------:R-:W2:Y:S01]  /*0210*/  LDC.64 R26, c[0x0][0x388] ;  /* 0x0000e200ff1a7b82 */ /* 0x000ea20000000a00 */
[----:B0-----:R-:W-:-:S06]  /*0220*/  IMAD.WIDE R4, R18, 0x4, R4 ;  /* 0x0000000412047825 */ /* 0x001fcc00078e0204 */
[----:B------:R-:W3:Y:S01]  /*0230*/  LDG.E R4, desc[UR8][R4.64] ;  /* 0x0000000804047981 */ /* 0x000ee2000c1e1900 */
[----:B--2---:R-:W-:-:S05]  /*0240*/  IMAD.WIDE R26, R17, 0x4, R26 ;  /* 0x00000004111a7825 */ /* 0x004fca00078e021a */
[----:B------:R-:W2:Y:S01]  /*0250*/  LDG.E R29, desc[UR8][R26.64] ;  /* 0x000000081a1d7981 */ /* 0x000ea2000c1e1900 */
[C---:B------:R-:W-:Y:S02]  /*0260*/  LEA R7, R3.reuse, R22, 0x2 ;  /* 0x0000001603077211 */ /* 0x040fe400078e10ff */
[----:B------:R-:W-:-:S03]  /*0270*/  LEA R16, R3, UR5, 0x2 ;  /* 0x0000000503107c11 */ /* 0x000fc6000f8e10ff */
[----:B---3--:R-:W-:Y:S04]  /*0280*/  STS [R7], R4 ;  /* 0x0000000407007388 */ /* 0x008fe80000000800 */
[----:B--2---:R-:W-:Y:S01]  /*0290*/  STS [R20], R29 ;  /* 0x0000001d14007388 */ /* 0x004fe20000000800 */
[----:B------:R-:W-:Y:S06]  /*02a0*/  BAR.SYNC.DEFER_BLOCKING 0x0 ;  /* 0x0000000000007b1d */ /* 0x000fec0000010000 */
[----:B------:R-:W-:Y:S04]  /*02b0*/  LDS R6, [R16] ;  /* 0x0000000010067984 */ /* 0x000fe80000000800 */
[----:B------:R-:W0:Y:S04]  /*02c0*/  LDS.128 R8, [R22] ;  /* 0x0000000016087984 */ /* 0x000e280000000c00 */
[----:B------:R-:W2:Y:S04]  /*02d0*/  LDS R12, [R16+0x80] ;  /* 0x00008000100c7984 */ /* 0x000ea80000000800 */
[----:B------:R-:W3:Y:S01]  /*02e0*/  LDS R15, [R16+0x100] ;  /* 0x00010000100f7984 */ /* 0x000ee20000000800 */
[----:B0-----:R-:W-:-:S03]  /*02f0*/  FFMA R6, R8, R6, R23 ;  /* 0x0000000608067223 */ /* 0x001fc60000000017 */
[----:B------:R-:W0:Y:S01]  /*0300*/  LDS R8, [R16+0x180] ;  /* 0x0001800010087984 */ /* 0x000e220000000800 */
[----:B--2---:R-:W-:-:S03]  /*0310*/  FFMA R14, R12, R9, R6 ;  /* 0x000000090c0e7223 */ /* 0x004fc60000000006 */
[----:B------:R-:W-:Y:S04]  /*0320*/  LDS R23, [R16+0x200] ;  /* 0x0002000010177984 */ /* 0x000fe80000000800 */
[----:B------:R-:W2:Y:S04]  /*0330*/  LDS.128 R4, [R22+0x10] ;  /* 0x0000100016047984 */ /* 0x000ea80000000c00 */
[----:B------:R-:W4:Y:S01]  /*0340*/  LDS R12, [R16+0x280] ;  /* 0x00028000100c7984 */ /* 0x000f220000000800 */
[----:B---3--:R-:W-:-:S03]  /*0350*/  FFMA R9, R15, R10, R14 ;  /* 0x0000000a0f097223 */ /* 0x008fc6000000000e */
[----:B------:R-:W3:Y:S01]  /*0360*/  LDS R15, [R16+0x300] ;  /* 0x00030000100f7984 */ /* 0x000ee20000000800 */
[----:B0-----:R-:W-:-:S04]  /*0370*/  FFMA R9, R8, R11, R9 ;  /* 0x0000000b08097223 */ /* 0x001fc80000000009 */
[----:B--2---:R-:W-:Y:S02]  /*0380*/  FFMA R9, R4, R23, R9 ;  /* 0x0000001704097223 */ /* 0x004fe40000000009 */
[----:B------:R-:W0:Y:S02]  /*0390*/  LDS R4, [R16+0x380] ;  /* 0x0003800010047984 */ /* 0x000e240000000800 */
[----:B----4-:R-:W-:Y:S02]  /*03a0*/  FFMA R14, R12, R5, R9 ;  /* 0x000000050c0e7223 */ /* 0x010fe40000000009 */
        /* <DEDUP_REMOVED lines=37> */
[----:B------:R-:W2:Y:S01]  /*0600*/  LDS.128 R8, [R22+0x60] ;  /* 0x0000600016087984 */ /* 0x000ea20000000c00 */
[----:B---3--:R-:W-:-:S03]  /*0610*/  FFMA R15, R15, R6, R12 ;  /* 0x000000060f0f7223 */ /* 0x008fc6000000000c */
[----:B------:R-:W3:Y:S04]  /*0620*/  LDS R23, [R16+0xc80] ;  /* 0x000c800010177984 */ /* 0x000ee80000000800 */
[----:B------:R-:W4:Y:S04]  /*0630*/  LDS R12, [R16+0xd00] ;  /* 0x000d0000100c7984 */ /* 0x000f280000000800 */
[----:B------:R-:W5:Y:S01]  /*0640*/  LDS R6, [R16+0xd80] ;  /* 0x000d800010067984 */ /* 0x000f620000000800 */
[----:B0-----:R-:W-:-:S03]  /*0650*/  FFMA R7, R4, R7, R15 ;  /* 0x0000000704077223 */ /* 0x001fc6000000000f */
[----:B------:R-:W-:Y:S04]  /*0660*/  LDS R4, [R16+0xe80] ;  /* 0x000e800010047984 */ /* 0x000fe80000000800 */
[----:B------:R-:W-:Y:S01]  /*0670*/  LDS R15, [R16+0xf00] ;  /* 0x000f0000100f7984 */ /* 0x000fe20000000800 */
[----:B--2---:R-:W-:-:S03]  /*0680*/  FFMA R8, R8, R5, R7 ;  /* 0x0000000508087223 */ /* 0x004fc60000000007 */
[----:B------:R-:W-:Y:S01]  /*0690*/  LDS R7, [R16+0xe00] ;  /* 0x000e000010077984 */ /* 0x000fe20000000800 */
[----:B---3--:R-:W-:-:S04]  /*06a0*/  FFMA R9, R23, R9, R8 ;  /* 0x0000000917097223 */ /* 0x008fc80000000008 */
[----:B----4-:R-:W-:Y:S02]  /*06b0*/  FFMA R9, R12, R10, R9 ;  /* 0x0000000a0c097223 */ /* 0x010fe40000000009 */
[----:B------:R-:W-:Y:S02]  /*06c0*/  LDS R12, [R16+0xf80] ;  /* 0x000f8000100c7984 */ /* 0x000fe40000000800 */
[----:B-----5:R-:W-:Y:S02]  /*06d0*/  FFMA R5, R6, R11, R9 ;  /* 0x0000000b06057223 */ /* 0x020fe40000000009 */
[----:B------:R-:W0:Y:S01]  /*06e0*/  LDS.128 R8, [R22+0x70] ;  /* 0x0000700016087984 */ /* 0x000e220000000c00 */
[----:B------:R-:W-:Y:S06]  /*06f0*/  BAR.SYNC.DEFER_BLOCKING 0x0 ;  /* 0x0000000000007b1d */ /* 0x000fec0000010000 */
[----:B------:R-:W2:Y:S01]  /*0700*/  LDG.E R23, desc[UR8][R26.64+0x80] ;  /* 0x000080081a177981 */ /* 0x000ea2000c1e1900 */
[----:B0-----:R-:W-:-:S04]  /*0710*/  FFMA R5, R8, R7, R5 ;  /* 0x0000000708057223 */ /* 0x001fc80000000005 */
[----:B------:R-:W-:Y:S01]  /*0720*/  FFMA R8, R4, R9, R5 ;  /* 0x0000000904087223 */ /* 0x000fe20000000005 */
[----:B--2---:R-:W-:Y:S01]  /*0730*/  STS [R20], R23 ;  /* 0x0000001714007388 */ /* 0x004fe20000000800 */
[----:B------:R-:W-:Y:S06]  /*0740*/  BAR.SYNC.DEFER_BLOCKING 0x0 ;  /* 0x0000000000007b1d */ /* 0x000fec0000010000 */
[----:B------:R-:W-:Y:S04]  /*0750*/  LDS R14, [R16] ;  /* 0x00000000100e7984 */ /* 0x000fe80000000800 */
[----:B------:R-:W0:Y:S04]  /*0760*/  LDS.128 R4, [R22] ;  /* 0x0000000016047984 */ /* 0x000e280000000c00 */
[----:B------:R-:W2:Y:S04]  /*0770*/  LDS R9, [R16+0x80] ;  /* 0x0000800010097984 */ /* 0x000ea80000000800 */
[----:B------:R-:W-:Y:S01]  /*0780*/  LDS R23, [R16+0x280] ;  /* 0x0002800010177984 */ /* 0x000fe20000000800 */
[----:B0-----:R-:W-:-:S03]  /*0790*/  FFMA R4, R4, R14, R25 ;  /* 0x0000000e04047223 */ /* 0x001fc60000000019 */
[----:B------:R-:W0:Y:S04]  /*07a0*/  LDS R14, [R16+0x100] ;  /* 0x00010000100e7984 */ /* 0x000e280000000800 */
[----:B------:R-:W3:Y:S01]  /*07b0*/  LDS R25, [R16+0x180] ;  /* 0x0001800010197984 */ /* 0x000ee20000000800 */
[----:B--2---:R-:W-:-:S03]  /*07c0*/  FFMA R5, R9, R5, R4 ;  /* 0x0000000509057223 */ /* 0x004fc60000000004 */
[----:B------:R-:W-:Y:S01]  /*07d0*/  LDS R9, [R16+0x200] ;  /* 0x0002000010097984 */ /* 0x000fe20000000800 */
[----:B0-----:R-:W-:-:S03]  /*07e0*/  FFMA R6, R14, R6, R5 ;  /* 0x000000060e067223 */ /* 0x001fc60000000005 */
[----:B------:R-:W-:Y:S01]  /*07f0*/  LDS R14, [R16+0x300] ;  /* 0x00030000100e7984 */ /* 0x000fe20000000800 */
[----:B---3--:R-:W-:-:S03]  /*0800*/  FFMA R25, R25, R7, R6 ;  /* 0x0000000719197223 */ /* 0x008fc60000000006 */
[----:B------:R-:W0:Y:S02]  /*0810*/  LDS.128 R4, [R22+0x10] ;  /* 0x0000100016047984 */ /* 0x000e240000000c00 */
[----:B0-----:R-:W-:Y:S02]  /*0820*/  FFMA R4, R4, R9, R25 ;  /* 0x0000000904047223 */ /* 0x001fe40000000019 */
[----:B------:R-:W0:Y:S02]  /*0830*/  LDS R9, [R16+0x380] ;  /* 0x0003800010097984 */ /* 0x000e240000000800 */
[----:B------:R-:W-:Y:S02]  /*0840*/  FFMA R5, R23, R5, R4 ;  /* 0x0000000517057223 */ /* 0x000fe40000000004 */
[----:B------:R-:W-:Y:S02]  /*0850*/  LDS R23, [R16+0x480] ;  /* 0x0004800010177984 */ /* 0x000fe40000000800 */
[----:B------:R-:W-:-:S02]  /*0860*/  FFMA R6, R14, R6, R5 ;  /* 0x000000060e067223 */ /* 0x000fc40000000005 */
[----:B------:R-:W-:Y:S04]  /*0870*/  LDS R14, [R16+0x400] ;  /* 0x00040000100e7984 */ /* 0x000fe80000000800 */
[----:B------:R-:W-:Y:S01]  /*0880*/  LDS R25, [R16+0xd80] ;  /* 0x000d800010197984 */ /* 0x000fe20000000800 */
[----:B0-----:R-:W-:-:S03]  /*0890*/  FFMA R9, R9, R7, R6 ;  /* 0x0000000709097223 */ /* 0x001fc60000000006 */
[----:B------:R-:W0:Y:S02]  /*08a0*/  LDS.128 R4, [R22+0x20] ;  /* 0x0000200016047984 */ /* 0x000e240000000c00 */
[----:B0-----:R-:W-:Y:S02]  /*08b0*/  FFMA R4, R4, R14, R9 ;  /* 0x0000000e04047223 */ /* 0x001fe40000000009 */
[----:B------:R-:W0:Y:S04]  /*08c0*/  LDS R14, [R16+0x500] ;  /* 0x00050000100e7984 */ /* 0x000e280000000800 */
[----:B------:R-:W2:Y:S01]  /*08d0*/  LDS R9, [R16+0x580] ;  /* 0x0005800010097984 */ /* 0x000ea20000000800 */
[----:B------:R-:W-:-:S03]  /*08e0*/  FFMA R5, R23, R5, R4 ;  /* 0x0000000517057223 */ /* 0x000fc60000000004 */
[----:B------:R-:W-:Y:S01]  /*08f0*/  LDS R23, [R16+0x680] ;  /* 0x0006800010177984 */ /* 0x000fe20000000800 */
[----:B0-----:R-:W-:-:S03]  /*0900*/  FFMA R6, R14, R6, R5 ;  /* 0x000000060e067223 */ /* 0x001fc60000000005 */
[----:B------:R-:W-:Y:S01]  /*0910*/  LDS R14, [R16+0x600] ;  /* 0x00060000100e7984 */ /* 0x000fe20000000800 */
[----:B--2---:R-:W-:-:S03]  /*0920*/  FFMA R9, R9, R7, R6 ;  /* 0x0000000709097223 */ /* 0x004fc60000000006 */
        /* <DEDUP_REMOVED lines=29> */
[----:B------:R-:W0:Y:S02]  /*0b00*/  LDS R14, [R16+0xd00] ;  /* 0x000d0000100e7984 */ /* 0x000e240000000800 */
[----:B------:R-:W-:Y:S02]  /*0b10*/  FFMA R5, R23, R5, R4 ;  /* 0x0000000517057223 */ /* 0x000fe40000000004 */
[----:B------:R-:W-:Y:S02]  /*0b20*/  LDS R9, [R16+0xe00] ;  /* 0x000e000010097984 */ /* 0x000fe40000000800 */
[----:B0-----:R-:W-:-:S04]  /*0b30*/  FFMA R6, R14, R6, R5 ;  /* 0x000000060e067223 */ /* 0x001fc80000000005 */
[----:B------:R-:W-:Y:S02]  /*0b40*/  FFMA R25, R25, R7, R6 ;  /* 0x0000000719197223 */ /* 0x000fe40000000006 */
[----:B------:R-:W0:Y:S01]  /*0b50*/  LDS.128 R4, [R22+0x70] ;  /* 0x0000700016047984 */ /* 0x000e220000000c00 */
[----:B------:R-:W-:-:S03]  /*0b60*/  FFMA R23, R15, R10, R8 ;  /* 0x0000000a0f177223 */ /* 0x000fc60000000008 */
[----:B------:R-:W2:Y:S04]  /*0b70*/  LDS R8, [R16+0xe80] ;  /* 0x000e800010087984 */ /* 0x000ea80000000800 */
[----:B------:R-:W-:Y:S01]  /*0b80*/  LDS R15, [R16+0xf00] ;  /* 0x000f0000100f7984 */ /* 0x000fe20000000800 */
[----:B0-----:R-:W-:-:S03]  /*0b90*/  FFMA R9, R4, R9, R25 ;  /* 0x0000000904097223 */ /* 0x001fc60000000019 */
[----:B------:R-:W-:Y:S01]  /*0ba0*/  LDS R4, [R16+0xf80] ;  /* 0x000f800010047984 */ /* 0x000fe20000000800 */
[----:B------:R-:W-:Y:S06]  /*0bb0*/  BAR.SYNC.DEFER_BLOCKING 0x0 ;  /* 0x0000000000007b1d */ /* 0x000fec0000010000 */
[----:B------:R-:W3:Y:S01]  /*0bc0*/  LDG.E R25, desc[UR8][R26.64+0x100] ;  /* 0x000100081a197981 */ /* 0x000ee2000c1e1900 */
[----:B------:R-:W-:Y:S01]  /*0bd0*/  FFMA R23, R12, R11, R23 ;  /* 0x0000000b0c177223 */ /* 0x000fe20000000017 */
[----:B--2---:R-:W-:Y:S02]  /*0be0*/  FFMA R12, R8, R5, R9 ;  /* 0x00000005080c7223 */ /* 0x004fe40000000009 */
[----:B---3--:R-:W-:Y:S01]  /*0bf0*/  STS [R20], R25 ;  /* 0x0000001914007388 */ /* 0x008fe20000000800 */
        /* <DEDUP_REMOVED lines=8> */
[----:B--2---:R-:W-:-:S04]  /*0c80*/  FFMA R5, R5, R9, R8 ;  /* 0x0000000905057223 */ /* 0x004fc80000000008 */
[----:B0-----:R-:W-:Y:S02]  /*0c90*/  FFMA R10, R14, R10, R5 ;  /* 0x0000000a0e0a7223 */ /* 0x001fe40000000005 */
[----:B------:R-:W-:Y:S02]  /*0ca0*/  LDS R5, [R16+0x200] ;  /* 0x0002000010057984 */ /* 0x000fe40000000800 */
[----:B---3--:R-:W-:Y:S02]  /*0cb0*/  FFMA R13, R13, R11, R10 ;  /* 0x0000000b0d0d7223 */ /* 0x008fe4000000000a */
[----:B------:R-:W0:Y:S04]  /*0cc0*/  LDS.128 R8, [R22+0x10] ;  /* 0x0000100016087984 */ /* 0x000e280000000c00 */
[----:B------:R-:W2:Y:S01]  /*0cd0*/  LDS R14, [R16+0x300] ;  /* 0x00030000100e7984 */ /* 0x000ea20000000800 */
[----:B0-----:R-:W-:-:S03]  /*0ce0*/  FFMA R8, R8, R5, R13 ;  /* 0x0000000508087223 */ /* 0x001fc6000000000d */
[----:B------:R-:W0:Y:S01]  /*0cf0*/  LDS R5, [R16+0x380] ;  /* 0x0003800010057984 */ /* 0x000e220000000800 */
[----:B------:R-:W-:-:S03]  /*0d00*/  FFMA R9, R25, R9, R8 ;  /* 0x0000000919097223 */ /* 0x000fc60000000008 */
[----:B------:R-:W-:Y:S01]  /*0d10*/  LDS R13, [R16+0x400] ;  /* 0x00040000100d7984 */ /* 0x000fe20000000800 */
[----:B--2---:R-:W-:-:S03]  /*0d20*/  FFMA R10, R14, R10, R9 ;  /* 0x0000000a0e0a7223 */ /* 0x004fc60000000009 */
[----:B------:R-:W-:Y:S04]  /*0d30*/  LDS R25, [R16+0x480] ;  /* 0x0004800010197984 */ /* 0x000fe80000000800 */
[----:B------:R-:W-:Y:S01]  /*0d40*/  LDS R14, [R16+0x500] ;  /* 0x00050000100e7984 */ /* 0x000fe20000000800 */
[----:B0-----:R-:W-:-:S03]  /*0d50*/  FFMA R5, R5, R11, R10 ;  /* 0x0000000b05057223 */ /* 0x001fc6000000000a */
        /* <DEDUP_REMOVED lines=41> */
[----:B------:R-:W-:-:S04]  /*0ff0*/  FFMA R10, R14, R10, R9 ;  /* 0x0000000a0e0a7223 */ /* 0x000fc80000000009 */
[----:B0-----:R-:W-:Y:S02]  /*1000*/  FFMA R5, R5, R11, R10 ;  /* 0x0000000b05057223 */ /* 0x001fe4000000000a */
[----:B------:R-:W0:Y:S02]  /*1010*/  LDS.128 R8, [R22+0x70] ;  /* 0x0000700016087984 */ /* 0x000e240000000c00 */
[----:B0-----:R-:W-:Y:S02]  /*1020*/  FFMA R14, R8, R13, R5 ;  /* 0x0000000d080e7223 */ /* 0x001fe40000000005 */
[----:B------:R-:W0:Y:S04]  /*1030*/  LDS R13, [R16+0xe80] ;  /* 0x000e8000100d7984 */ /* 0x000e280000000800 */
[----:B------:R-:W-:Y:S04]  /*1040*/  LDS R5, [R16+0xf00] ;  /* 0x000f000010057984 */ /* 0x000fe80000000800 */
[----:B------:R-:W-:Y:S01]  /*1050*/  LDS R8, [R16+0xf80] ;  /* 0x000f800010087984 */ /* 0x000fe20000000800 */
[----:B------:R-:W-:Y:S06]  /*1060*/  BAR.SYNC.DEFER_BLOCKING 0x0 ;  /* 0x0000000000007b1d */ /* 0x000fec0000010000 */
[----:B------:R-:W2:Y:S01]  /*1070*/  LDG.E R27, desc[UR8][R26.64+0x180] ;  /* 0x000180081a1b7981 */ /* 0x000ea2000c1e1900 */
[----:B------:R-:W-:Y:S01]  /*1080*/  FFMA R25, R15, R6, R12 ;  /* 0x000000060f197223 */ /* 0x000fe2000000000c */
[----:B0-----:R-:W-:-:S02]  /*1090*/  FFMA R6, R13, R9, R14 ;  /* 0x000000090d067223 */ /* 0x001fc4000000000e */
[----:B--2---:R-:W-:Y:S01]  /*10a0*/  STS [R20], R27 ;  /* 0x0000001b14007388 */ /* 0x004fe20000000800 */
[----:B------:R-:W-:Y:S06]  /*10b0*/  BAR.SYNC.DEFER_BLOCKING 0x0 ;  /* 0x0000000000007b1d */ /* 0x000fec0000010000 */
[----:B------:R-:W-:Y:S04]  /*10c0*/  LDS R9, [R16] ;  /* 0x0000000010097984 */ /* 0x000fe80000000800 */
[----:B------:R-:W0:Y:S04]  /*10d0*/  LDS.128 R12, [R22] ;  /* 0x00000000160c7984 */ /* 0x000e280000000c00 */
[----:B------:R-:W2:Y:S04]  /*10e0*/  LDS R29, [R16+0x80] ;  /* 0x00008000101d7984 */ /* 0x000ea80000000800 */
[----:B------:R-:W3:Y:S04]  /*10f0*/  LDS R28, [R16+0x100] ;  /* 0x00010000101c7984 */ /* 0x000ee80000000800 */
[----:B------:R-:W-:Y:S04]  /*1100*/  LDS R27, [R16+0x280] ;  /* 0x00028000101b7984 */ /* 0x000fe80000000800 */
[----:B------:R-:W-:Y:S01]  /*1110*/  LDS R26, [R16+0x300] ;  /* 0x00030000101a7984 */ /* 0x000fe20000000800 */
[----:B0-----:R-:W-:-:S03]  /*1120*/  FFMA R12, R12, R9, R21 ;  /* 0x000000090c0c7223 */ /* 0x001fc60000000015 */
[----:B------:R-:W0:Y:S01]  /*1130*/  LDS R9, [R16+0x180] ;  /* 0x0001800010097984 */ /* 0x000e220000000800 */
[----:B--2---:R-:W-:-:S03]  /*1140*/  FFMA R13, R29, R13, R12 ;  /* 0x0000000d1d0d7223 */ /* 0x004fc6000000000c */
[----:B------:R-:W-:Y:S01]  /*1150*/  LDS R21, [R16+0x200] ;  /* 0x0002000010157984 */ /* 0x000fe20000000800 */
[----:B---3--:R-:W-:-:S03]  /*1160*/  FFMA R14, R28, R14, R13 ;  /* 0x0000000e1c0e7223 */ /* 0x008fc6000000000d */
        /* <DEDUP_REMOVED lines=53> */
[----:B------:R-:W-:Y:S02]  /*14c0*/  LDS R27, [R16+0xe80] ;  /* 0x000e8000101b7984 */ /* 0x000fe40000000800 */
[----:B0-----:R-:W-:Y:S02]  /*14d0*/  FFMA R9, R9, R15, R14 ;  /* 0x0000000f09097223 */ /* 0x001fe4000000000e */
[----:B------:R-:W0:Y:S01]  /*14e0*/  LDS.128 R12, [R22+0x70] ;  /* 0x00007000160c7984 */ /* 0x000e220000000c00 */
[----:B------:R-:W-:-:S04]  /*14f0*/  IADD3 R19, PT, PT, R19, 0x1, RZ ;  /* 0x0000000113137810 */ /* 0x000fc80007ffe0ff */
[----:B------:R-:W-:Y:S01]  /*1500*/  ISETP.NE.AND P0, PT, R19, RZ, PT ;  /* 0x000000ff1300720c */ /* 0x000fe20003f05270 */
[----:B0-----:R-:W-:Y:S02]  /*1510*/  FFMA R26, R12, R21, R9 ;  /* 0x000000150c1a7223 */ /* 0x001fe40000000009 */
[----:B------:R-:W0:Y:S02]  /*1520*/  LDS R12, [R16+0xf80] ;  /* 0x000f8000100c7984 */ /* 0x000e240000000800 */
[----:B------:R-:W-:Y:S01]  /*1530*/  FFMA R13, R27, R13, R26 ;  /* 0x0000000d1b0d7223 */ /* 0x000fe2000000001a */
[----:B------:R-:W-:Y:S01]  /*1540*/  FFMA R5, R5, R10, R6 ;  /* 0x0000000a05057223 */ /* 0x000fe20000000006 */
[----:B-1----:R-:W-:Y:S02]  /*1550*/  MOV R6, R2 ;  /* 0x0000000200067202 */ /* 0x002fe40000000f00 */
[----:B------:R-:W-:Y:S01]  /*1560*/  FFMA R21, R28, R14, R13 ;  /* 0x0000000e1c157223 */ /* 0x000fe2000000000d */
[----:B------:R-:W-:Y:S01]  /*1570*/  FFMA R25, R4, R7, R25 ;  /* 0x0000000704197223 */ /* 0x000fe20000000019 */
[----:B------:R-:W-:Y:S01]  /*1580*/  FFMA R13, R8, R11, R5 ;  /* 0x0000000b080d7223 */ /* 0x000fe20000000005 */
[----:B------:R-:W-:-:S02]  /*1590*/  IADD3 R18, PT, PT, R18, 0x20, RZ ;  /* 0x0000002012127810 */ /* 0x000fc40007ffe0ff */
[----:B------:R-:W-:Y:S01]  /*15a0*/  LEA R17, R6, R17, 0x5 ;  /* 0x0000001106117211 */ /* 0x000fe200078e28ff */
[----:B0-----:R-:W-:Y:S01]  /*15b0*/  FFMA R21, R12, R15, R21 ;  /* 0x0000000f0c157223 */ /* 0x001fe20000000015 */
[----:B------:R-:W-:Y:S06]  /*15c0*/  BAR.SYNC.DEFER_BLOCKING 0x0 ;  /* 0x0000000000007b1d */ /* 0x000fec0000010000 */
[----:B------:R-:W-:Y:S05]  /*15d0*/  @P0 BRA `(.L_x_1) ;  /* 0xffffffec00080947 */ /* 0x000fea000383ffff */
.L_x_0:
[----:B------:R-:W0:Y:S01]  /*15e0*/  LDC.64 R4, c[0x0][0x390] ;  /* 0x0000e400ff047b82 */ /* 0x000e220000000a00 */
[----:B---34-:R-:W-:-:S05]  /*15f0*/  LEA R3, R0, R3, 0x7 ;  /* 0x0000000300037211 */ /* 0x018fca00078e38ff */
[----:B------:R-:W-:-:S04]  /*1600*/  IMAD R3, R24, R6, R3 ;  /* 0x0000000618037224 */ /* 0x000fc800078e0203 */
[----:B0-----:R-:W-:-:S05]  /*1610*/  IMAD.WIDE R2, R3, 0x4, R4 ;  /* 0x0000000403027825 */ /* 0x001fca00078e0204 */
[----:B------:R-:W-:Y:S04]  /*1620*/  STG.E desc[UR8][R2.64], R23 ;  /* 0x0000001702007986 */ /* 0x000fe8000c101908 */
[----:B------:R-:W-:Y:S04]  /*1630*/  STG.E desc[UR8][R2.64+0x80], R25 ;  /* 0x0000801902007986 */ /* 0x000fe8000c101908 */
[----:B------:R-:W-:Y:S04]  /*1640*/  STG.E desc[UR8][R2.64+0x100], R13 ;  /* 0x0001000d02007986 */ /* 0x000fe8000c101908 */
[----:B------:R-:W-:Y:S01]  /*1650*/  STG.E desc[UR8][R2.64+0x180], R21 ;  /* 0x0001801502007986 */ /* 0x000fe2000c101908 */
[----:B------:R-:W-:Y:S05]  /*1660*/  EXIT ;  /* 0x000000000000794d */ /* 0x000fea0003800000 */
.L_x_2:
[----:B------:R-:W-:-:S00]  /*1670*/  BRA `(.L_x_2) ;  /* 0xfffffffc00fc7947 */ /* 0x000fc0000383ffff */
[----:B------:R-:W-:-:S00]  /*1680*/  NOP ;  /* 0x0000000000007918 */ /* 0x000fc00000000000 */
[----:B------:R-:W-:-:S00]  /*1690*/  NOP ;  /* 0x0000000000007918 */ /* 0x000fc00000000000 */
[----:B------:R-:W-:-:S00]  /*16a0*/  NOP ;  /* 0x0000000000007918 */ /* 0x000fc00000000000 */
[----:B------:R-:W-:-:S00]  /*16b0*/  NOP ;  /* 0x0000000000007918 */ /* 0x000fc00000000000 */
[----:B------:R-:W-:-:S00]  /*16c0*/  NOP ;  /* 0x0000000000007918 */ /* 0x000fc00000000000 */
[----:B------:R-:W-:-:S00]  /*16d0*/  NOP ;  /* 0x0000000000007918 */ /* 0x000fc00000000000 */
[----:B------:R-:W-:-:S00]  /*16e0*/  NOP ;  /* 0x0000000000007918 */ /* 0x000fc00000000000 */
[----:B------:R-:W-:-:S00]  /*16f0*/  NOP ;  /* 0x0000000000007918 */ /* 0x000fc00000000000 */
.L_x_3:


//--------------------- .nv.shared._Z28coarsedTiledMatrixMultKernelPfS_S_i --------------------------
	.section	.nv.shared._Z28coarsedTiledMatrixMultKernelPfS_S_i,"aw",@nobits
	.sectionflags	@""
	.align	4
.nv.shared._Z28coarsedTiledMatrixMultKernelPfS_S_i:
	.zero		9216


//--------------------- .nv.shared.reserved.0     --------------------------
	.section	.nv.shared.reserved.0,"aw",@nobits
	.weak		__nv_reservedSMEM_offset_0_alias
	.size		__nv_reservedSMEM_offset_0_alias, 0, 64
	.other		__nv_reservedSMEM_offset_0_alias,@"STO_CUDA_RESERVED_SHARED STV_DEFAULT"
__nv_reservedSMEM_offset_0_alias:
	.zero		0
	.zero		64


//--------------------- .nv.constant0._Z28coarsedTiledMatrixMultKernelPfS_S_i --------------------------
	.section	.nv.constant0._Z28coarsedTiledMatrixMultKernelPfS_S_i,"a",@progbits
	.sectionflags	@""
	.align	4
.nv.constant0._Z28coarsedTiledMatrixMultKernelPfS_S_i:
	.zero		924


//--------------------- SYMBOLS --------------------------

	.type		.nv.reservedSmem.offset0,@object
	.size		.nv.reservedSmem.offset0,0x4
	.type		.nv.reservedSmem.cap,@object
	.size		.nv.reservedSmem.cap,0x4
